//
// Generated by NVIDIA NVVM Compiler
//
// Compiler Build ID: CL-36424714
// Cuda compilation tools, release 13.0, V13.0.88
// Based on NVVM 20.0.0
//

.version 9.0
.target sm_100
.address_size 64

	// .globl	_Z10copyKernelPiS_i
.extern .func  (.param .b32 func_retval0) vprintf
(
	.param .b64 vprintf_param_0,
	.param .b64 vprintf_param_1
)
;
.global .align 1 .b8 $str[39] = {71, 80, 85, 32, 75, 101, 114, 110, 101, 108, 32, 45, 32, 83, 111, 117, 114, 99, 101, 32, 97, 114, 114, 97, 121, 32, 97, 100, 100, 114, 101, 115, 115, 58, 32, 37, 112, 10};
.global .align 1 .b8 $str$1[44] = {71, 80, 85, 32, 75, 101, 114, 110, 101, 108, 32, 45, 32, 68, 101, 115, 116, 105, 110, 97, 116, 105, 111, 110, 32, 97, 114, 114, 97, 121, 32, 97, 100, 100, 114, 101, 115, 115, 58, 32, 37, 112, 10};
.global .align 1 .b8 $str$2[54] = {71, 80, 85, 32, 75, 101, 114, 110, 101, 108, 32, 45, 32, 70, 105, 114, 115, 116, 32, 101, 108, 101, 109, 101, 110, 116, 32, 111, 102, 32, 115, 114, 99, 58, 32, 37, 100, 32, 97, 116, 32, 97, 100, 100, 114, 101, 115, 115, 58, 32, 37, 112, 10};

.visible .entry _Z10copyKernelPiS_i(
	.param .u64 .ptr .align 1 _Z10copyKernelPiS_i_param_0,
	.param .u64 .ptr .align 1 _Z10copyKernelPiS_i_param_1,
	.param .u32 _Z10copyKernelPiS_i_param_2
)
{
	.local .align 16 .b8 	__local_depot0[16];
	.reg .b64 	%SP;
	.reg .b64 	%SPL;
	.reg .pred 	%p<3>;
	.reg .b32 	%r<14>;
	.reg .b64 	%rd<16>;

	mov.u64 	%SPL, __local_depot0;
	cvta.local.u64 	%SP, %SPL;
	ld.param.u64 	%rd2, [_Z10copyKernelPiS_i_param_0];
	ld.param.u64 	%rd3, [_Z10copyKernelPiS_i_param_1];
	ld.param.u32 	%r2, [_Z10copyKernelPiS_i_param_2];
	cvta.to.global.u64 	%rd1, %rd2;
	mov.u32 	%r3, %ctaid.x;
	mov.u32 	%r4, %ntid.x;
	mov.u32 	%r5, %tid.x;
	mad.lo.s32 	%r1, %r3, %r4, %r5;
	setp.ne.s32 	%p1, %r1, 0;
	@%p1 bra 	$L__BB0_2;
	add.u64 	%rd4, %SP, 0;
	add.u64 	%rd5, %SPL, 0;
	st.local.u64 	[%rd5], %rd2;
	mov.u64 	%rd6, $str;
	cvta.global.u64 	%rd7, %rd6;
	{ // callseq 0, 0
	.param .b64 param0;
	st.param.b64 	[param0], %rd7;
	.param .b64 param1;
	st.param.b64 	[param1], %rd4;
	.param .b32 retval0;
	call.uni (retval0), 
	vprintf, 
	(
	param0, 
	param1
	);
	ld.param.b32 	%r6, [retval0];
	} // callseq 0
	st.local.u64 	[%rd5], %rd3;
	mov.u64 	%rd8, $str$1;
	cvta.global.u64 	%rd9, %rd8;
	{ // callseq 1, 0
	.param .b64 param0;
	st.param.b64 	[param0], %rd9;
	.param .b64 param1;
	st.param.b64 	[param1], %rd4;
	.param .b32 retval0;
	call.uni (retval0), 
	vprintf, 
	(
	param0, 
	param1
	);
	ld.param.b32 	%r8, [retval0];
	} // callseq 1
	ld.global.u32 	%r10, [%rd1];
	st.local.u32 	[%rd5], %r10;
	st.local.u64 	[%rd5+8], %rd2;
	mov.u64 	%rd10, $str$2;
	cvta.global.u64 	%rd11, %rd10;
	{ // callseq 2, 0
	.param .b64 param0;
	st.param.b64 	[param0], %rd11;
	.param .b64 param1;
	st.param.b64 	[param1], %rd4;
	.param .b32 retval0;
	call.uni (retval0), 
	vprintf, 
	(
	param0, 
	param1
	);
	ld.param.b32 	%r11, [retval0];
	} // callseq 2
$L__BB0_2:
	setp.ge.s32 	%p2, %r1, %r2;
	@%p2 bra 	$L__BB0_4;
	mul.wide.s32 	%rd12, %r1, 4;
	add.s64 	%rd13, %rd1, %rd12;
	ld.global.u32 	%r13, [%rd13];
	cvta.to.global.u64 	%rd14, %rd3;
	add.s64 	%rd15, %rd14, %rd12;
	st.global.u32 	[%rd15], %r13;
$L__BB0_4:
	ret;

}


// ===== COMPILED SASS (sm_100) =====

	.target	sm_100

	.elftype	@"ET_EXEC"


//--------------------- .note.nv.tkinfo           --------------------------
	.section	.note.nv.tkinfo,"",@"SHT_NOTE"
	.sectionflags	@"SHF_NOTE_NV_TKINFO"
	.tkinfo
        /*0018*/ 	.word	0x00000002
        /*0030*/ 	.string	""
        /*0030*/ 	.string	"ptxas"
        /*0030*/ 	.string	"Cuda compilation tools, release 13.0, V13.0.88"
        /*0030*/ 	.string	"Build cuda_13.0.r13.0/compiler.36424714_0"
        /*0030*/ 	.string	"-arch sm_100 -m 64 "



//--------------------- .note.nv.cuinfo           --------------------------
	.section	.note.nv.cuinfo,"",@"SHT_NOTE"
	.sectionflags	@"SHF_NOTE_NV_CUINFO"
        /*0018*/ 	.short	0x0002
        /*001a*/ 	.short	0x0064
        /*001c*/ 	.short	0x0082
	.zero		2


//--------------------- .nv.info                  --------------------------
	.section	.nv.info,"",@"SHT_CUDA_INFO"
	.align	4


	//----- nvinfo : EIATTR_REGCOUNT
	.align		4
        /*0000*/ 	.byte	0x04, 0x2f
        /*0002*/ 	.short	(.L_4 - .L_3)
	.align		4
.L_3:
        /*0004*/ 	.word	index@(_Z10copyKernelPiS_i)
        /*0008*/ 	.word	0x00000018


	//----- nvinfo : EIATTR_FRAME_SIZE
	.align		4
.L_4:
        /*000c*/ 	.byte	0x04, 0x11
        /*000e*/ 	.short	(.L_6 - .L_5)
	.align		4
.L_5:
        /*0010*/ 	.word	index@(_Z10copyKernelPiS_i)
        /*0014*/ 	.word	0x00000010


	//----- nvinfo : EIATTR_MIN_STACK_SIZE
	.align		4
.L_6:
        /*0018*/ 	.byte	0x04, 0x12
        /*001a*/ 	.short	(.L_8 - .L_7)
	.align		4
.L_7:
        /*001c*/ 	.word	index@(_Z10copyKernelPiS_i)
        /*0020*/ 	.word	0x00000010
.L_8:


//--------------------- .nv.compat                --------------------------
	.section	.nv.compat,"",@"SHT_CUDA_COMPAT_INFO"
	.align	4
        /*0000*/ 	.byte	0x02, 0x09, 0x00, 0x00, 0x02, 0x02, 0x01, 0x00, 0x02, 0x05, 0x05, 0x00, 0x03, 0x07, 0x01, 0x01
        /*0010*/ 	.byte	0x02, 0x03, 0x00, 0x00, 0x02, 0x06, 0x01, 0x00, 0x04, 0x0b, 0x08, 0x00, 0x09, 0x00, 0x00, 0x00
        /*0020*/ 	.byte	0x00, 0x00, 0x00, 0x00


//--------------------- .nv.info._Z10copyKernelPiS_i --------------------------
	.section	.nv.info._Z10copyKernelPiS_i,"",@"SHT_CUDA_INFO"
	.sectionflags	@""
	.align	4


	//----- nvinfo : EIATTR_CUDA_API_VERSION
	.align		4
        /*0000*/ 	.byte	0x04, 0x37
        /*0002*/ 	.short	(.L_10 - .L_9)
.L_9:
        /*0004*/ 	.word	0x00000082


	//----- nvinfo : EIATTR_KPARAM_INFO
	.align		4
.L_10:
        /*0008*/ 	.byte	0x04, 0x17
        /*000a*/ 	.short	(.L_12 - .L_11)
.L_11:
        /*000c*/ 	.word	0x00000000
        /*0010*/ 	.short	0x0002
        /*0012*/ 	.short	0x0010
        /*0014*/ 	.byte	0x00, 0xf0, 0x11, 0x00


	//----- nvinfo : EIATTR_KPARAM_INFO
	.align		4
.L_12:
        /*0018*/ 	.byte	0x04, 0x17
        /*001a*/ 	.short	(.L_14 - .L_13)
.L_13:
        /*001c*/ 	.word	0x00000000
        /*0020*/ 	.short	0x0001
        /*0022*/ 	.short	0x0008
        /*0024*/ 	.byte	0x00, 0xf5, 0x21, 0x00


	//----- nvinfo : EIATTR_KPARAM_INFO
	.align		4
.L_14:
        /*0028*/ 	.byte	0x04, 0x17
        /*002a*/ 	.short	(.L_16 - .L_15)
.L_15:
        /*002c*/ 	.word	0x00000000
        /*0030*/ 	.short	0x0000
        /*0032*/ 	.short	0x0000
        /*0034*/ 	.byte	0x00, 0xf5, 0x21, 0x00


	//----- nvinfo : EIATTR_SPARSE_MMA_MASK
	.align		4
.L_16:
        /*0038*/ 	.byte	0x03, 0x50
        /*003a*/ 	.short	0x0000


	//----- nvinfo : EIATTR_MAXREG_COUNT
	.align		4
        /*003c*/ 	.byte	0x03, 0x1b
        /*003e*/ 	.short	0x00ff


	//----- nvinfo : EIATTR_EXTERNS
	.align		4
        /*0040*/ 	.byte	0x04, 0x0f
        /*0042*/ 	.short	(.L_18 - .L_17)


	//   ....[0]....
	.align		4
.L_17:
        /*0044*/ 	.word	index@(vprintf)


	//----- nvinfo : EIATTR_MERCURY_ISA_VERSION
	.align		4
.L_18:
        /*0048*/ 	.byte	0x03, 0x5f
        /*004a*/ 	.short	0x0101


	//----- nvinfo : EIATTR_VRC_CTA_INIT_COUNT
	.align		4
        /*004c*/ 	.byte	0x02, 0x4a
	.zero		1
	.zero		1


	//----- nvinfo : EIATTR_SYSCALL_OFFSETS
	.align		4
        /*0050*/ 	.byte	0x04, 0x46
        /*0052*/ 	.short	(.L_20 - .L_19)


	//   ....[0]....
.L_19:
        /*0054*/ 	.word	0x00000180


	//   ....[1]....
        /*0058*/ 	.word	0x00000220


	//   ....[2]....
        /*005c*/ 	.word	0x000002f0


	//----- nvinfo : EIATTR_EXIT_INSTR_OFFSETS
	.align		4
.L_20:
        /*0060*/ 	.byte	0x04, 0x1c
        /*0062*/ 	.short	(.L_22 - .L_21)


	//   ....[0]....
.L_21:
        /*0064*/ 	.word	0x00000330


	//   ....[1]....
        /*0068*/ 	.word	0x000003a0


	//----- nvinfo : EIATTR_CRS_STACK_SIZE
	.align		4
.L_22:
        /*006c*/ 	.byte	0x04, 0x1e
        /*006e*/ 	.short	(.L_24 - .L_23)
.L_23:
        /*0070*/ 	.word	0x00000000


	//----- nvinfo : EIATTR_CBANK_PARAM_SIZE
	.align		4
.L_24:
        /*0074*/ 	.byte	0x03, 0x19
        /*0076*/ 	.short	0x0014


	//----- nvinfo : EIATTR_PARAM_CBANK
	.align		4
        /*0078*/ 	.byte	0x04, 0x0a
        /*007a*/ 	.short	(.L_26 - .L_25)
	.align		4
.L_25:
        /*007c*/ 	.word	index@(.nv.constant0._Z10copyKernelPiS_i)
        /*0080*/ 	.short	0x0380
        /*0082*/ 	.short	0x0014


	//----- nvinfo : EIATTR_SW_WAR
	.align		4
.L_26:
        /*0084*/ 	.byte	0x04, 0x36
        /*0086*/ 	.short	(.L_28 - .L_27)
.L_27:
        /*0088*/ 	.word	0x00000008
.L_28:


//--------------------- .nv.callgraph             --------------------------
	.section	.nv.callgraph,"",@"SHT_CUDA_CALLGRAPH"
	.align	4
	.sectionentsize	8
	.align		4
        /*0000*/ 	.word	0x00000000
	.align		4
        /*0004*/ 	.word	0xffffffff
	.align		4
        /*0008*/ 	.word	index@(_Z10copyKernelPiS_i)
	.align		4
        /*000c*/ 	.word	index@(vprintf)
	.align		4
        /*0010*/ 	.word	0x00000000
	.align		4
        /*0014*/ 	.word	0xfffffffe
	.align		4
        /*0018*/ 	.word	0x00000000
	.align		4
        /*001c*/ 	.word	0xfffffffd
	.align		4
        /*0020*/ 	.word	0x00000000
	.align		4
        /*0024*/ 	.word	0xfffffffc


//--------------------- .nv.constant4             --------------------------
	.section	.nv.constant4,"a",@progbits
	.align	8
	.align		8
.nv.constant4:
        /*0000*/ 	.dword	vprintf
	.align		8
        /*0008*/ 	.dword	$str
	.align		8
        /*0010*/ 	.dword	$str$1
	.align		8
        /*0018*/ 	.dword	$str$2


//--------------------- .text._Z10copyKernelPiS_i --------------------------
	.section	.text._Z10copyKernelPiS_i,"ax",@progbits
	.align	128
        .global         _Z10copyKernelPiS_i
        .type           _Z10copyKernelPiS_i,@function
        .size           _Z10copyKernelPiS_i,(.L_x_5 - _Z10copyKernelPiS_i)
        .other          _Z10copyKernelPiS_i,@"STO_CUDA_ENTRY STV_DEFAULT"
_Z10copyKernelPiS_i:
.text._Z10copyKernelPiS_i:
[----:B------:R-:W0:Y:S01]  /*0000*/  LDC R1, c[0x0][0x37c] ;  /* 0x0000df00ff017b82 */ /* 0x000e220000000800 */
[----:B------:R-:W1:Y:S01]  /*0010*/  S2R R3, SR_TID.X ;  /* 0x0000000000037919 */ /* 0x000e620000002100 */
[----:B------:R-:W2:Y:S06]  /*0020*/  LDCU UR5, c[0x0][0x2fc] ;  /* 0x00005f80ff0577ac */ /* 0x000eac0008000800 */
[----:B------:R-:W1:Y:S01]  /*0030*/  S2UR UR6, SR_CTAID.X ;  /* 0x00000000000679c3 */ /* 0x000e620000002500 */
[----:B0-----:R-:W-:Y:S01]  /*0040*/  VIADD R1, R1, 0xfffffff0 ;  /* 0xfffffff001017836 */ /* 0x001fe20000000000 */
[----:B------:R-:W-:Y:S01]  /*0050*/  BSSY.RECONVERGENT B6, `(.L_x_0) ;  /* 0x000002b000067945 */ /* 0x000fe20003800200 */
[----:B------:R-:W0:Y:S01]  /*0060*/  LDCU UR4, c[0x0][0x2f8] ;  /* 0x00005f00ff0477ac */ /* 0x000e220008000800 */
[----:B------:R-:W3:Y:S04]  /*0070*/  LDCU.64 UR36, c[0x0][0x358] ;  /* 0x00006b00ff2477ac */ /* 0x000ee80008000a00 */
[----:B------:R-:W1:Y:S01]  /*0080*/  LDC R18, c[0x0][0x360] ;  /* 0x0000d800ff127b82 */ /* 0x000e620000000800 */
[----:B0-----:R-:W-:-:S05]  /*0090*/  IADD3 R2, P1, PT, R1, UR4, RZ ;  /* 0x0000000401027c10 */ /* 0x001fca000ff3e0ff */
[----:B--2---:R-:W-:Y:S02]  /*00a0*/  IMAD.X R16, RZ, RZ, UR5, P1 ;  /* 0x00000005ff107e24 */ /* 0x004fe400088e06ff */
[----:B-1----:R-:W-:-:S05]  /*00b0*/  IMAD R18, R18, UR6, R3 ;  /* 0x0000000612127c24 */ /* 0x002fca000f8e0203 */
[----:B------:R-:W-:-:S13]  /*00c0*/  ISETP.NE.AND P0, PT, R18, RZ, PT ;  /* 0x000000ff1200720c */ /* 0x000fda0003f05270 */
[----:B---3--:R-:W-:Y:S05]  /*00d0*/  @P0 BRA `(.L_x_1) ;  /* 0x0000000000880947 */ /* 0x008fea0003800000 */
[----:B------:R-:W0:Y:S01]  /*00e0*/  LDC.64 R10, c[0x0][0x380] ;  /* 0x0000e000ff0a7b82 */ /* 0x000e220000000a00 */
[----:B------:R-:W-:Y:S01]  /*00f0*/  MOV R17, 0x0 ;  /* 0x0000000000117802 */ /* 0x000fe20000000f00 */
[----:B------:R-:W1:Y:S01]  /*0100*/  LDCU.64 UR4, c[0x4][0x8] ;  /* 0x01000100ff0477ac */ /* 0x000e620008000a00 */
[----:B------:R-:W-:Y:S01]  /*0110*/  IMAD.MOV.U32 R6, RZ, RZ, R2 ;  /* 0x000000ffff067224 */ /* 0x000fe200078e0002 */
[----:B------:R-:W-:-:S04]  /*0120*/  MOV R7, R16 ;  /* 0x0000001000077202 */ /* 0x000fc80000000f00 */
[----:B------:R2:W3:Y:S01]  /*0130*/  LDC.64 R8, c[0x4][R17] ;  /* 0x0100000011087b82 */ /* 0x0004e20000000a00 */
[----:B-1----:R-:W-:Y:S01]  /*0140*/  MOV R4, UR4 ;  /* 0x0000000400047c02 */ /* 0x002fe20008000f00 */
[----:B------:R-:W-:Y:S01]  /*0150*/  IMAD.U32 R5, RZ, RZ, UR5 ;  /* 0x00000005ff057e24 */ /* 0x000fe2000f8e00ff */
[----:B0-----:R2:W-:Y:S06]  /*0160*/  STL.64 [R1], R10 ;  /* 0x0000000a01007387 */ /* 0x0015ec0000100a00 */
[----:B------:R-:W-:-:S07]  /*0170*/  LEPC R20, `(.L_x_2) ;  /* 0x000000001014794e */ /* 0x000fce0000000000 */
[----:B--23--:R-:W-:Y:S05]  /*0180*/  CALL.ABS.NOINC R8 ;  /* 0x0000000008007343 */ /* 0x00cfea0003c00000 */
.L_x_2:
[----:B------:R-:W0:Y:S01]  /*0190*/  LDC.64 R8, c[0x0][0x388] ;  /* 0x0000e200ff087b82 */ /* 0x000e220000000a00 */
[----:B------:R-:W1:Y:S01]  /*01a0*/  LDCU.64 UR4, c[0x4][0x10] ;  /* 0x01000200ff0477ac */ /* 0x000e620008000a00 */
[----:B------:R-:W-:Y:S01]  /*01b0*/  IMAD.MOV.U32 R6, RZ, RZ, R2 ;  /* 0x000000ffff067224 */ /* 0x000fe200078e0002 */
[----:B------:R-:W-:-:S05]  /*01c0*/  MOV R7, R16 ;  /* 0x0000001000077202 */ /* 0x000fca0000000f00 */
[----:B------:R2:W3:Y:S01]  /*01d0*/  LDC.64 R10, c[0x4][R17] ;  /* 0x01000000110a7b82 */ /* 0x0004e20000000a00 */
[----:B-1----:R-:W-:Y:S01]  /*01e0*/  IMAD.U32 R4, RZ, RZ, UR4 ;  /* 0x00000004ff047e24 */ /* 0x002fe2000f8e00ff */
[----:B------:R-:W-:Y:S01]  /*01f0*/  MOV R5, UR5 ;  /* 0x0000000500057c02 */ /* 0x000fe20008000f00 */
[----:B0-----:R2:W-:Y:S06]  /*0200*/  STL.64 [R1], R8 ;  /* 0x0000000801007387 */ /* 0x0015ec0000100a00 */
[----:B------:R-:W-:-:S07]  /*0210*/  LEPC R20, `(.L_x_3) ;  /* 0x000000001014794e */ /* 0x000fce0000000000 */
[----:B--23--:R-:W-:Y:S05]  /*0220*/  CALL.ABS.NOINC R10 ;  /* 0x000000000a007343 */ /* 0x00cfea0003c00000 */
.L_x_3:
[----:B------:R-:W0:Y:S01]  /*0230*/  LDC.64 R8, c[0x0][0x380] ;  /* 0x0000e000ff087b82 */ /* 0x000e220000000a00 */
[----:B------:R-:W1:Y:S07]  /*0240*/  LDCU.64 UR4, c[0x4][0x18] ;  /* 0x01000300ff0477ac */ /* 0x000e6e0008000a00 */
[----:B------:R-:W2:Y:S01]  /*0250*/  LDC.64 R10, c[0x0][0x380] ;  /* 0x0000e000ff0a7b82 */ /* 0x000ea20000000a00 */
[----:B0-----:R-:W3:Y:S07]  /*0260*/  LDG.E R8, desc[UR36][R8.64] ;  /* 0x0000002408087981 */ /* 0x001eee000c1e1900 */
[----:B------:R0:W4:Y:S01]  /*0270*/  LDC.64 R12, c[0x4][R17] ;  /* 0x01000000110c7b82 */ /* 0x0001220000000a00 */
[----:B-1----:R-:W-:Y:S01]  /*0280*/  IMAD.U32 R4, RZ, RZ, UR4 ;  /* 0x00000004ff047e24 */ /* 0x002fe2000f8e00ff */
[----:B------:R-:W-:Y:S01]  /*0290*/  MOV R5, UR5 ;  /* 0x0000000500057c02 */ /* 0x000fe20008000f00 */
[----:B------:R-:W-:Y:S01]  /*02a0*/  IMAD.MOV.U32 R6, RZ, RZ, R2 ;  /* 0x000000ffff067224 */ /* 0x000fe200078e0002 */
[----:B------:R-:W-:Y:S01]  /*02b0*/  MOV R7, R16 ;  /* 0x0000001000077202 */ /* 0x000fe20000000f00 */
[----:B--2---:R0:W-:Y:S04]  /*02c0*/  STL.64 [R1+0x8], R10 ;  /* 0x0000080a01007387 */ /* 0x0041e80000100a00 */
[----:B---34-:R0:W-:Y:S02]  /*02d0*/  STL [R1], R8 ;  /* 0x0000000801007387 */ /* 0x0181e40000100800 */
[----:B------:R-:W-:-:S07]  /*02e0*/  LEPC R20, `(.L_x_1) ;  /* 0x000000001014794e */ /* 0x000fce0000000000 */
[----:B0-----:R-:W-:Y:S05]  /*02f0*/  CALL.ABS.NOINC R12 ;  /* 0x000000000c007343 */ /* 0x001fea0003c00000 */
.L_x_1:
[----:B------:R-:W-:Y:S05]  /*0300*/  BSYNC.RECONVERGENT B6 ;  /* 0x0000000000067941 */ /* 0x000fea0003800200 */
.L_x_0:
[----:B------:R-:W0:Y:S02]  /*0310*/  LDCU UR4, c[0x0][0x390] ;  /* 0x00007200ff0477ac */ /* 0x000e240008000800 */
[----:B0-----:R-:W-:-:S13]  /*0320*/  ISETP.GE.AND P0, PT, R18, UR4, PT ;  /* 0x0000000412007c0c */ /* 0x001fda000bf06270 */
[----:B------:R-:W-:Y:S05]  /*0330*/  @P0 EXIT ;  /* 0x000000000000094d */ /* 0x000fea0003800000 */
[----:B------:R-:W0:Y:S08]  /*0340*/  LDC.64 R2, c[0x0][0x380] ;  /* 0x0000e000ff027b82 */ /* 0x000e300000000a00 */
[----:B------:R-:W1:Y:S01]  /*0350*/  LDC.64 R4, c[0x0][0x388] ;  /* 0x0000e200ff047b82 */ /* 0x000e620000000a00 */
[----:B0-----:R-:W-:-:S06]  /*0360*/  IMAD.WIDE R2, R18, 0x4, R2 ;  /* 0x0000000412027825 */ /* 0x001fcc00078e0202 */
[----:B------:R-:W2:Y:S01]  /*0370*/  LDG.E R3, desc[UR36][R2.64] ;  /* 0x0000002402037981 */ /* 0x000ea2000c1e1900 */
[----:B-1----:R-:W-:-:S05]  /*0380*/  IMAD.WIDE R18, R18, 0x4, R4 ;  /* 0x0000000412127825 */ /* 0x002fca00078e0204 */
[----:B--2---:R-:W-:Y:S01]  /*0390*/  STG.E desc[UR36][R18.64], R3 ;  /* 0x0000000312007986 */ /* 0x004fe2000c101924 */
[----:B------:R-:W-:Y:S05]  /*03a0*/  EXIT ;  /* 0x000000000000794d */ /* 0x000fea0003800000 */
.L_x_4:
[----:B------:R-:W-:-:S00]  /*03b0*/  BRA `(.L_x_4) ;  /* 0xfffffffc00fc7947 */ /* 0x000fc0000383ffff */
[----:B------:R-:W-:-:S00]  /*03c0*/  NOP ;  /* 0x0000000000007918 */ /* 0x000fc00000000000 */
        /* <DEDUP_REMOVED lines=11> */
.L_x_5:


//--------------------- .nv.global.init           --------------------------
	.section	.nv.global.init,"aw",@progbits
.nv.global.init:
	.type		$str,@object
	.size		$str,($str$1 - $str)
$str:
        /*0000*/ 	.byte	0x47, 0x50, 0x55, 0x20, 0x4b, 0x65, 0x72, 0x6e, 0x65, 0x6c, 0x20, 0x2d, 0x20, 0x53, 0x6f, 0x75
        /*0010*/ 	.byte	0x72, 0x63, 0x65, 0x20, 0x61, 0x72, 0x72, 0x61, 0x79, 0x20, 0x61, 0x64, 0x64, 0x72, 0x65, 0x73
        /*0020*/ 	.byte	0x73, 0x3a, 0x20, 0x25, 0x70, 0x0a, 0x00
	.type		$str$1,@object
	.size		$str$1,($str$2 - $str$1)
$str$1:
        /*0027*/ 	.byte	0x47, 0x50, 0x55, 0x20, 0x4b, 0x65, 0x72, 0x6e, 0x65, 0x6c, 0x20, 0x2d, 0x20, 0x44, 0x65, 0x73
        /*0037*/ 	.byte	0x74, 0x69, 0x6e, 0x61, 0x74, 0x69, 0x6f, 0x6e, 0x20, 0x61, 0x72, 0x72, 0x61, 0x79, 0x20, 0x61
        /*0047*/ 	.byte	0x64, 0x64, 0x72, 0x65, 0x73, 0x73, 0x3a, 0x20, 0x25, 0x70, 0x0a, 0x00
	.type		$str$2,@object
	.size		$str$2,(.L_2 - $str$2)
$str$2:
        /*0053*/ 	.byte	0x47, 0x50, 0x55, 0x20, 0x4b, 0x65, 0x72, 0x6e, 0x65, 0x6c, 0x20, 0x2d, 0x20, 0x46, 0x69, 0x72
        /*0063*/ 	.byte	0x73, 0x74, 0x20, 0x65, 0x6c, 0x65, 0x6d, 0x65, 0x6e, 0x74, 0x20, 0x6f, 0x66, 0x20, 0x73, 0x72
        /*0073*/ 	.byte	0x63, 0x3a, 0x20, 0x25, 0x64, 0x20, 0x61, 0x74, 0x20, 0x61, 0x64, 0x64, 0x72, 0x65, 0x73, 0x73
        /*0083*/ 	.byte	0x3a, 0x20, 0x25, 0x70, 0x0a, 0x00
.L_2:


//--------------------- .nv.shared.reserved.0     --------------------------
	.section	.nv.shared.reserved.0,"aw",@nobits
	.weak		__nv_reservedSMEM_offset_0_alias
	.size		__nv_reservedSMEM_offset_0_alias, 0, 64
	.other		__nv_reservedSMEM_offset_0_alias,@"STO_CUDA_RESERVED_SHARED STV_DEFAULT"
__nv_reservedSMEM_offset_0_alias:
	.zero		0
	.zero		64


//--------------------- .nv.constant0._Z10copyKernelPiS_i --------------------------
	.section	.nv.constant0._Z10copyKernelPiS_i,"a",@progbits
	.sectionflags	@""
	.align	4
.nv.constant0._Z10copyKernelPiS_i:
	.zero		916


//--------------------- SYMBOLS --------------------------

	.type		.nv.reservedSmem.offset0,@object
	.size		.nv.reservedSmem.offset0,0x4
	.type		vprintf,@function
